//
// Generated by NVIDIA NVVM Compiler
//
// Compiler Build ID: CL-36424714
// Cuda compilation tools, release 13.0, V13.0.88
// Based on NVVM 20.0.0
//

.version 9.0
.target sm_100
.address_size 64

	// .globl	_Z12addSubArray1PiS_ii

.visible .entry _Z12addSubArray1PiS_ii(
	.param .u64 .ptr .align 1 _Z12addSubArray1PiS_ii_param_0,
	.param .u64 .ptr .align 1 _Z12addSubArray1PiS_ii_param_1,
	.param .u32 _Z12addSubArray1PiS_ii_param_2,
	.param .u32 _Z12addSubArray1PiS_ii_param_3
)
{
	.reg .pred 	%p<10>;
	.reg .b32 	%r<121>;
	.reg .b64 	%rd<33>;

	ld.param.u64 	%rd8, [_Z12addSubArray1PiS_ii_param_0];
	ld.param.u64 	%rd9, [_Z12addSubArray1PiS_ii_param_1];
	ld.param.u32 	%r15, [_Z12addSubArray1PiS_ii_param_2];
	cvta.to.global.u64 	%rd1, %rd9;
	cvta.to.global.u64 	%rd2, %rd8;
	bar.sync 	0;
	setp.lt.s32 	%p1, %r15, 1;
	@%p1 bra 	$L__BB0_12;
	mov.u32 	%r17, %ctaid.x;
	mov.u32 	%r18, %ntid.x;
	mov.u32 	%r19, %tid.x;
	mad.lo.s32 	%r20, %r17, %r18, %r19;
	mul.lo.s32 	%r21, %r20, %r15;
	shl.b32 	%r1, %r21, 1;
	and.b32  	%r2, %r15, 7;
	setp.lt.u32 	%p2, %r15, 8;
	mov.b32 	%r119, 0;
	@%p2 bra 	$L__BB0_4;
	and.b32  	%r119, %r15, 2147483640;
	neg.s32 	%r117, %r119;
	add.s64 	%rd32, %rd2, 16;
	mul.wide.u32 	%rd10, %r15, 4;
	add.s64 	%rd4, %rd1, %rd10;
	add.s64 	%rd5, %rd1, 16;
	mov.u32 	%r116, %r1;
$L__BB0_3:
	.pragma "nounroll";
	mul.wide.s32 	%rd11, %r116, 4;
	add.s64 	%rd12, %rd4, %rd11;
	add.s64 	%rd13, %rd5, %rd11;
	ld.global.u32 	%r22, [%rd32+-16];
	ld.global.u32 	%r23, [%rd13+-16];
	add.s32 	%r24, %r23, %r22;
	st.global.u32 	[%rd13+-16], %r24;
	ld.global.u32 	%r25, [%rd32+-16];
	ld.global.u32 	%r26, [%rd12];
	sub.s32 	%r27, %r26, %r25;
	st.global.u32 	[%rd12], %r27;
	ld.global.u32 	%r28, [%rd32+-12];
	ld.global.u32 	%r29, [%rd13+-12];
	add.s32 	%r30, %r29, %r28;
	st.global.u32 	[%rd13+-12], %r30;
	ld.global.u32 	%r31, [%rd32+-12];
	ld.global.u32 	%r32, [%rd12+4];
	sub.s32 	%r33, %r32, %r31;
	st.global.u32 	[%rd12+4], %r33;
	ld.global.u32 	%r34, [%rd32+-8];
	ld.global.u32 	%r35, [%rd13+-8];
	add.s32 	%r36, %r35, %r34;
	st.global.u32 	[%rd13+-8], %r36;
	ld.global.u32 	%r37, [%rd32+-8];
	ld.global.u32 	%r38, [%rd12+8];
	sub.s32 	%r39, %r38, %r37;
	st.global.u32 	[%rd12+8], %r39;
	ld.global.u32 	%r40, [%rd32+-4];
	ld.global.u32 	%r41, [%rd13+-4];
	add.s32 	%r42, %r41, %r40;
	st.global.u32 	[%rd13+-4], %r42;
	ld.global.u32 	%r43, [%rd32+-4];
	ld.global.u32 	%r44, [%rd12+12];
	sub.s32 	%r45, %r44, %r43;
	st.global.u32 	[%rd12+12], %r45;
	ld.global.u32 	%r46, [%rd32];
	ld.global.u32 	%r47, [%rd13];
	add.s32 	%r48, %r47, %r46;
	st.global.u32 	[%rd13], %r48;
	ld.global.u32 	%r49, [%rd32];
	ld.global.u32 	%r50, [%rd12+16];
	sub.s32 	%r51, %r50, %r49;
	st.global.u32 	[%rd12+16], %r51;
	ld.global.u32 	%r52, [%rd32+4];
	ld.global.u32 	%r53, [%rd13+4];
	add.s32 	%r54, %r53, %r52;
	st.global.u32 	[%rd13+4], %r54;
	ld.global.u32 	%r55, [%rd32+4];
	ld.global.u32 	%r56, [%rd12+20];
	sub.s32 	%r57, %r56, %r55;
	st.global.u32 	[%rd12+20], %r57;
	ld.global.u32 	%r58, [%rd32+8];
	ld.global.u32 	%r59, [%rd13+8];
	add.s32 	%r60, %r59, %r58;
	st.global.u32 	[%rd13+8], %r60;
	ld.global.u32 	%r61, [%rd32+8];
	ld.global.u32 	%r62, [%rd12+24];
	sub.s32 	%r63, %r62, %r61;
	st.global.u32 	[%rd12+24], %r63;
	ld.global.u32 	%r64, [%rd32+12];
	ld.global.u32 	%r65, [%rd13+12];
	add.s32 	%r66, %r65, %r64;
	st.global.u32 	[%rd13+12], %r66;
	ld.global.u32 	%r67, [%rd32+12];
	ld.global.u32 	%r68, [%rd12+28];
	sub.s32 	%r69, %r68, %r67;
	st.global.u32 	[%rd12+28], %r69;
	add.s32 	%r117, %r117, 8;
	add.s64 	%rd32, %rd32, 32;
	add.s32 	%r116, %r116, 8;
	setp.ne.s32 	%p3, %r117, 0;
	@%p3 bra 	$L__BB0_3;
$L__BB0_4:
	setp.eq.s32 	%p4, %r2, 0;
	@%p4 bra 	$L__BB0_12;
	and.b32  	%r10, %r15, 3;
	setp.lt.u32 	%p5, %r2, 4;
	@%p5 bra 	$L__BB0_7;
	mul.wide.u32 	%rd14, %r119, 4;
	add.s64 	%rd15, %rd2, %rd14;
	ld.global.u32 	%r70, [%rd15];
	add.s32 	%r71, %r119, %r1;
	mul.wide.s32 	%rd16, %r71, 4;
	add.s64 	%rd17, %rd1, %rd16;
	ld.global.u32 	%r72, [%rd17];
	add.s32 	%r73, %r72, %r70;
	st.global.u32 	[%rd17], %r73;
	ld.global.u32 	%r74, [%rd15];
	mul.wide.u32 	%rd18, %r15, 4;
	add.s64 	%rd19, %rd17, %rd18;
	ld.global.u32 	%r75, [%rd19];
	sub.s32 	%r76, %r75, %r74;
	st.global.u32 	[%rd19], %r76;
	ld.global.u32 	%r77, [%rd15+4];
	ld.global.u32 	%r78, [%rd17+4];
	add.s32 	%r79, %r78, %r77;
	st.global.u32 	[%rd17+4], %r79;
	ld.global.u32 	%r80, [%rd15+4];
	ld.global.u32 	%r81, [%rd19+4];
	sub.s32 	%r82, %r81, %r80;
	st.global.u32 	[%rd19+4], %r82;
	ld.global.u32 	%r83, [%rd15+8];
	ld.global.u32 	%r84, [%rd17+8];
	add.s32 	%r85, %r84, %r83;
	st.global.u32 	[%rd17+8], %r85;
	ld.global.u32 	%r86, [%rd15+8];
	ld.global.u32 	%r87, [%rd19+8];
	sub.s32 	%r88, %r87, %r86;
	st.global.u32 	[%rd19+8], %r88;
	ld.global.u32 	%r89, [%rd15+12];
	ld.global.u32 	%r90, [%rd17+12];
	add.s32 	%r91, %r90, %r89;
	st.global.u32 	[%rd17+12], %r91;
	ld.global.u32 	%r92, [%rd15+12];
	ld.global.u32 	%r93, [%rd19+12];
	sub.s32 	%r94, %r93, %r92;
	st.global.u32 	[%rd19+12], %r94;
	add.s32 	%r119, %r119, 4;
$L__BB0_7:
	setp.eq.s32 	%p6, %r10, 0;
	@%p6 bra 	$L__BB0_12;
	setp.eq.s32 	%p7, %r10, 1;
	@%p7 bra 	$L__BB0_10;
	mul.wide.u32 	%rd20, %r119, 4;
	add.s64 	%rd21, %rd2, %rd20;
	ld.global.u32 	%r95, [%rd21];
	add.s32 	%r96, %r119, %r1;
	mul.wide.s32 	%rd22, %r96, 4;
	add.s64 	%rd23, %rd1, %rd22;
	ld.global.u32 	%r97, [%rd23];
	add.s32 	%r98, %r97, %r95;
	st.global.u32 	[%rd23], %r98;
	ld.global.u32 	%r99, [%rd21];
	mul.wide.u32 	%rd24, %r15, 4;
	add.s64 	%rd25, %rd23, %rd24;
	ld.global.u32 	%r100, [%rd25];
	sub.s32 	%r101, %r100, %r99;
	st.global.u32 	[%rd25], %r101;
	ld.global.u32 	%r102, [%rd21+4];
	ld.global.u32 	%r103, [%rd23+4];
	add.s32 	%r104, %r103, %r102;
	st.global.u32 	[%rd23+4], %r104;
	ld.global.u32 	%r105, [%rd21+4];
	ld.global.u32 	%r106, [%rd25+4];
	sub.s32 	%r107, %r106, %r105;
	st.global.u32 	[%rd25+4], %r107;
	add.s32 	%r119, %r119, 2;
$L__BB0_10:
	and.b32  	%r108, %r15, 1;
	setp.eq.b32 	%p8, %r108, 1;
	not.pred 	%p9, %p8;
	@%p9 bra 	$L__BB0_12;
	mul.wide.u32 	%rd26, %r119, 4;
	add.s64 	%rd27, %rd2, %rd26;
	ld.global.u32 	%r109, [%rd27];
	add.s32 	%r110, %r119, %r1;
	mul.wide.s32 	%rd28, %r110, 4;
	add.s64 	%rd29, %rd1, %rd28;
	ld.global.u32 	%r111, [%rd29];
	add.s32 	%r112, %r111, %r109;
	st.global.u32 	[%rd29], %r112;
	ld.global.u32 	%r113, [%rd27];
	mul.wide.u32 	%rd30, %r15, 4;
	add.s64 	%rd31, %rd29, %rd30;
	ld.global.u32 	%r114, [%rd31];
	sub.s32 	%r115, %r114, %r113;
	st.global.u32 	[%rd31], %r115;
$L__BB0_12:
	ret;

}


// ===== COMPILED SASS (sm_100) =====

	.target	sm_100

	.elftype	@"ET_EXEC"


//--------------------- .note.nv.tkinfo           --------------------------
	.section	.note.nv.tkinfo,"",@"SHT_NOTE"
	.sectionflags	@"SHF_NOTE_NV_TKINFO"
	.tkinfo
        /*0018*/ 	.word	0x00000002
        /*0030*/ 	.string	""
        /*0030*/ 	.string	"ptxas"
        /*0030*/ 	.string	"Cuda compilation tools, release 13.0, V13.0.88"
        /*0030*/ 	.string	"Build cuda_13.0.r13.0/compiler.36424714_0"
        /*0030*/ 	.string	"-arch sm_100 -m 64 "



//--------------------- .note.nv.cuinfo           --------------------------
	.section	.note.nv.cuinfo,"",@"SHT_NOTE"
	.sectionflags	@"SHF_NOTE_NV_CUINFO"
        /*0018*/ 	.short	0x0002
        /*001a*/ 	.short	0x0064
        /*001c*/ 	.short	0x0082
	.zero		2


//--------------------- .nv.info                  --------------------------
	.section	.nv.info,"",@"SHT_CUDA_INFO"
	.align	4


	//----- nvinfo : EIATTR_REGCOUNT
	.align		4
        /*0000*/ 	.byte	0x04, 0x2f
        /*0002*/ 	.short	(.L_1 - .L_0)
	.align		4
.L_0:
        /*0004*/ 	.word	index@(_Z12addSubArray1PiS_ii)
        /*0008*/ 	.word	0x00000018


	//----- nvinfo : EIATTR_FRAME_SIZE
	.align		4
.L_1:
        /*000c*/ 	.byte	0x04, 0x11
        /*000e*/ 	.short	(.L_3 - .L_2)
	.align		4
.L_2:
        /*0010*/ 	.word	index@(_Z12addSubArray1PiS_ii)
        /*0014*/ 	.word	0x00000000


	//----- nvinfo : EIATTR_MIN_STACK_SIZE
	.align		4
.L_3:
        /*0018*/ 	.byte	0x04, 0x12
        /*001a*/ 	.short	(.L_5 - .L_4)
	.align		4
.L_4:
        /*001c*/ 	.word	index@(_Z12addSubArray1PiS_ii)
        /*0020*/ 	.word	0x00000000
.L_5:


//--------------------- .nv.compat                --------------------------
	.section	.nv.compat,"",@"SHT_CUDA_COMPAT_INFO"
	.align	4
        /*0000*/ 	.byte	0x02, 0x09, 0x00, 0x00, 0x02, 0x02, 0x01, 0x00, 0x02, 0x05, 0x05, 0x00, 0x03, 0x07, 0x01, 0x01
        /*0010*/ 	.byte	0x02, 0x03, 0x00, 0x00, 0x02, 0x06, 0x01, 0x00, 0x04, 0x0b, 0x08, 0x00, 0x09, 0x00, 0x00, 0x00
        /*0020*/ 	.byte	0x00, 0x00, 0x00, 0x00


//--------------------- .nv.info._Z12addSubArray1PiS_ii --------------------------
	.section	.nv.info._Z12addSubArray1PiS_ii,"",@"SHT_CUDA_INFO"
	.sectionflags	@""
	.align	4


	//----- nvinfo : EIATTR_CUDA_API_VERSION
	.align		4
        /*0000*/ 	.byte	0x04, 0x37
        /*0002*/ 	.short	(.L_7 - .L_6)
.L_6:
        /*0004*/ 	.word	0x00000082


	//----- nvinfo : EIATTR_KPARAM_INFO
	.align		4
.L_7:
        /*0008*/ 	.byte	0x04, 0x17
        /*000a*/ 	.short	(.L_9 - .L_8)
.L_8:
        /*000c*/ 	.word	0x00000000
        /*0010*/ 	.short	0x0003
        /*0012*/ 	.short	0x0014
        /*0014*/ 	.byte	0x00, 0xf0, 0x11, 0x00


	//----- nvinfo : EIATTR_KPARAM_INFO
	.align		4
.L_9:
        /*0018*/ 	.byte	0x04, 0x17
        /*001a*/ 	.short	(.L_11 - .L_10)
.L_10:
        /*001c*/ 	.word	0x00000000
        /*0020*/ 	.short	0x0002
        /*0022*/ 	.short	0x0010
        /*0024*/ 	.byte	0x00, 0xf0, 0x11, 0x00


	//----- nvinfo : EIATTR_KPARAM_INFO
	.align		4
.L_11:
        /*0028*/ 	.byte	0x04, 0x17
        /*002a*/ 	.short	(.L_13 - .L_12)
.L_12:
        /*002c*/ 	.word	0x00000000
        /*0030*/ 	.short	0x0001
        /*0032*/ 	.short	0x0008
        /*0034*/ 	.byte	0x00, 0xf5, 0x21, 0x00


	//----- nvinfo : EIATTR_KPARAM_INFO
	.align		4
.L_13:
        /*0038*/ 	.byte	0x04, 0x17
        /*003a*/ 	.short	(.L_15 - .L_14)
.L_14:
        /*003c*/ 	.word	0x00000000
        /*0040*/ 	.short	0x0000
        /*0042*/ 	.short	0x0000
        /*0044*/ 	.byte	0x00, 0xf5, 0x21, 0x00


	//----- nvinfo : EIATTR_SPARSE_MMA_MASK
	.align		4
.L_15:
        /*0048*/ 	.byte	0x03, 0x50
        /*004a*/ 	.short	0x0000


	//----- nvinfo : EIATTR_MAXREG_COUNT
	.align		4
        /*004c*/ 	.byte	0x03, 0x1b
        /*004e*/ 	.short	0x00ff


	//----- nvinfo : EIATTR_NUM_BARRIERS
	.align		4
        /*0050*/ 	.byte	0x02, 0x4c
        /*0052*/ 	.byte	0x01
	.zero		1


	//----- nvinfo : EIATTR_MERCURY_ISA_VERSION
	.align		4
        /*0054*/ 	.byte	0x03, 0x5f
        /*0056*/ 	.short	0x0101


	//----- nvinfo : EIATTR_VRC_CTA_INIT_COUNT
	.align		4
        /*0058*/ 	.byte	0x02, 0x4a
	.zero		1
	.zero		1


	//----- nvinfo : EIATTR_EXIT_INSTR_OFFSETS
	.align		4
        /*005c*/ 	.byte	0x04, 0x1c
        /*005e*/ 	.short	(.L_17 - .L_16)


	//   ....[0]....
.L_16:
        /*0060*/ 	.word	0x00000040


	//   ....[1]....
        /*0064*/ 	.word	0x00000690


	//   ....[2]....
        /*0068*/ 	.word	0x00000950


	//   ....[3]....
        /*006c*/ 	.word	0x00000b10


	//   ....[4]....
        /*0070*/ 	.word	0x00000c00


	//----- nvinfo : EIATTR_CBANK_PARAM_SIZE
	.align		4
.L_17:
        /*0074*/ 	.byte	0x03, 0x19
        /*0076*/ 	.short	0x0018


	//----- nvinfo : EIATTR_PARAM_CBANK
	.align		4
        /*0078*/ 	.byte	0x04, 0x0a
        /*007a*/ 	.short	(.L_19 - .L_18)
	.align		4
.L_18:
        /*007c*/ 	.word	index@(.nv.constant0._Z12addSubArray1PiS_ii)
        /*0080*/ 	.short	0x0380
        /*0082*/ 	.short	0x0018


	//----- nvinfo : EIATTR_SW_WAR
	.align		4
.L_19:
        /*0084*/ 	.byte	0x04, 0x36
        /*0086*/ 	.short	(.L_21 - .L_20)
.L_20:
        /*0088*/ 	.word	0x00000008
.L_21:


//--------------------- .nv.callgraph             --------------------------
	.section	.nv.callgraph,"",@"SHT_CUDA_CALLGRAPH"
	.align	4
	.sectionentsize	8
	.align		4
        /*0000*/ 	.word	0x00000000
	.align		4
        /*0004*/ 	.word	0xffffffff
	.align		4
        /*0008*/ 	.word	0x00000000
	.align		4
        /*000c*/ 	.word	0xfffffffe
	.align		4
        /*0010*/ 	.word	0x00000000
	.align		4
        /*0014*/ 	.word	0xfffffffd
	.align		4
        /*0018*/ 	.word	0x00000000
	.align		4
        /*001c*/ 	.word	0xfffffffc


//--------------------- .text._Z12addSubArray1PiS_ii --------------------------
	.section	.text._Z12addSubArray1PiS_ii,"ax",@progbits
	.align	128
        .global         _Z12addSubArray1PiS_ii
        .type           _Z12addSubArray1PiS_ii,@function
        .size           _Z12addSubArray1PiS_ii,(.L_x_5 - _Z12addSubArray1PiS_ii)
        .other          _Z12addSubArray1PiS_ii,@"STO_CUDA_ENTRY STV_DEFAULT"
_Z12addSubArray1PiS_ii:
.text._Z12addSubArray1PiS_ii:
[----:B------:R-:W-:Y:S08]  /*0000*/  LDC R1, c[0x0][0x37c] ;  /* 0x0000df00ff017b82 */ /* 0x000ff00000000800 */
[----:B------:R-:W0:Y:S08]  /*0010*/  LDC R0, c[0x0][0x390] ;  /* 0x0000e400ff007b82 */ /* 0x000e300000000800 */
[----:B------:R-:W-:Y:S01]  /*0020*/  BAR.SYNC.DEFER_BLOCKING 0x0 ;  /* 0x0000000000007b1d */ /* 0x000fe20000010000 */
[----:B0-----:R-:W-:-:S13]  /*0030*/  ISETP.GE.AND P0, PT, R0, 0x1, PT ;  /* 0x000000010000780c */ /* 0x001fda0003f06270 */
[----:B------:R-:W-:Y:S05]  /*0040*/  @!P0 EXIT ;  /* 0x000000000000894d */ /* 0x000fea0003800000 */
[----:B------:R-:W0:Y:S01]  /*0050*/  S2R R2, SR_TID.X ;  /* 0x0000000000027919 */ /* 0x000e220000002100 */
[----:B------:R-:W0:Y:S01]  /*0060*/  S2UR UR4, SR_CTAID.X ;  /* 0x00000000000479c3 */ /* 0x000e220000002500 */
[C---:B------:R-:W-:Y:S01]  /*0070*/  ISETP.GE.U32.AND P1, PT, R0.reuse, 0x8, PT ;  /* 0x000000080000780c */ /* 0x040fe20003f26070 */
[----:B------:R-:W1:Y:S01]  /*0080*/  LDCU.64 UR12, c[0x0][0x358] ;  /* 0x00006b00ff0c77ac */ /* 0x000e620008000a00 */
[----:B------:R-:W-:-:S04]  /*0090*/  LOP3.LUT R16, R0, 0x7, RZ, 0xc0, !PT ;  /* 0x0000000700107812 */ /* 0x000fc800078ec0ff */
[----:B------:R-:W-:Y:S01]  /*00a0*/  ISETP.NE.AND P0, PT, R16, RZ, PT ;  /* 0x000000ff1000720c */ /* 0x000fe20003f05270 */
[----:B------:R-:W0:Y:S02]  /*00b0*/  LDC R3, c[0x0][0x360] ;  /* 0x0000d800ff037b82 */ /* 0x000e240000000800 */
[----:B0-----:R-:W-:-:S04]  /*00c0*/  IMAD R3, R3, UR4, R2 ;  /* 0x0000000403037c24 */ /* 0x001fc8000f8e0202 */
[----:B------:R-:W-:Y:S02]  /*00d0*/  IMAD R2, R3, R0, RZ ;  /* 0x0000000003027224 */ /* 0x000fe400078e02ff */
[----:B------:R-:W-:Y:S02]  /*00e0*/  HFMA2 R3, -RZ, RZ, 0, 0 ;  /* 0x00000000ff037431 */ /* 0x000fe400000001ff */
[----:B------:R-:W-:Y:S01]  /*00f0*/  IMAD.SHL.U32 R2, R2, 0x2, RZ ;  /* 0x0000000202027824 */ /* 0x000fe200078e00ff */
[----:B-1----:R-:W-:Y:S06]  /*0100*/  @!P1 BRA `(.L_x_0) ;  /* 0x0000000400609947 */ /* 0x002fec0003800000 */
[----:B------:R-:W0:Y:S01]  /*0110*/  LDCU.128 UR8, c[0x0][0x380] ;  /* 0x00007000ff0877ac */ /* 0x000e220008000c00 */
[----:B------:R-:W1:Y:S01]  /*0120*/  LDC.64 R4, c[0x0][0x388] ;  /* 0x0000e200ff047b82 */ /* 0x000e620000000a00 */
[----:B------:R-:W-:Y:S02]  /*0130*/  LOP3.LUT R3, R0, 0x7ffffff8, RZ, 0xc0, !PT ;  /* 0x7ffffff800037812 */ /* 0x000fe400078ec0ff */
[----:B------:R-:W-:-:S03]  /*0140*/  MOV R13, R2 ;  /* 0x00000002000d7202 */ /* 0x000fc60000000f00 */
[----:B------:R-:W-:Y:S01]  /*0150*/  IMAD.MOV R12, RZ, RZ, -R3 ;  /* 0x000000ffff0c7224 */ /* 0x000fe200078e0a03 */
[----:B0-----:R-:W-:Y:S02]  /*0160*/  UIADD3 UR6, UP0, UPT, UR8, 0x10, URZ ;  /* 0x0000001008067890 */ /* 0x001fe4000ff1e0ff */
[----:B------:R-:W-:Y:S02]  /*0170*/  UIADD3 UR4, UP1, UPT, UR10, 0x10, URZ ;  /* 0x000000100a047890 */ /* 0x000fe4000ff3e0ff */
[----:B------:R-:W-:Y:S02]  /*0180*/  UIADD3.X UR7, UPT, UPT, URZ, UR9, URZ, UP0, !UPT ;  /* 0x00000009ff077290 */ /* 0x000fe400087fe4ff */
[----:B------:R-:W-:Y:S01]  /*0190*/  MOV R14, UR6 ;  /* 0x00000006000e7c02 */ /* 0x000fe20008000f00 */
[----:B-1----:R-:W-:Y:S01]  /*01a0*/  IMAD.WIDE.U32 R4, R0, 0x4, R4 ;  /* 0x0000000400047825 */ /* 0x002fe200078e0004 */
[----:B------:R-:W-:-:S03]  /*01b0*/  UIADD3.X UR5, UPT, UPT, URZ, UR11, URZ, UP1, !UPT ;  /* 0x0000000bff057290 */ /* 0x000fc60008ffe4ff */
[----:B------:R-:W-:-:S09]  /*01c0*/  IMAD.U32 R15, RZ, RZ, UR7 ;  /* 0x00000007ff0f7e24 */ /* 0x000fd2000f8e00ff */
.L_x_1:
[----:B-1----:R-:W-:Y:S01]  /*01d0*/  MOV R8, UR4 ;  /* 0x0000000400087c02 */ /* 0x002fe20008000f00 */
[----:B------:R-:W-:Y:S01]  /*01e0*/  IMAD.U32 R9, RZ, RZ, UR5 ;  /* 0x00000005ff097e24 */ /* 0x000fe2000f8e00ff */
[----:B------:R-:W-:Y:S01]  /*01f0*/  MOV R6, R14 ;  /* 0x0000000e00067202 */ /* 0x000fe20000000f00 */
[----:B------:R-:W-:Y:S02]  /*0200*/  IMAD.MOV.U32 R7, RZ, RZ, R15 ;  /* 0x000000ffff077224 */ /* 0x000fe400078e000f */
[----:B------:R-:W-:-:S03]  /*0210*/  IMAD.WIDE R8, R13, 0x4, R8 ;  /* 0x000000040d087825 */ /* 0x000fc600078e0208 */
[----:B------:R-:W2:Y:S04]  /*0220*/  LDG.E R10, desc[UR12][R6.64+-0x10] ;  /* 0xfffff00c060a7981 */ /* 0x000ea8000c1e1900 */
[----:B------:R-:W2:Y:S02]  /*0230*/  LDG.E R11, desc[UR12][R8.64+-0x10] ;  /* 0xfffff00c080b7981 */ /* 0x000ea4000c1e1900 */
[----:B--2---:R-:W-:Y:S01]  /*0240*/  IADD3 R15, PT, PT, R10, R11, RZ ;  /* 0x0000000b0a0f7210 */ /* 0x004fe20007ffe0ff */
[----:B------:R-:W-:-:S04]  /*0250*/  IMAD.WIDE R10, R13, 0x4, R4 ;  /* 0x000000040d0a7825 */ /* 0x000fc800078e0204 */
[----:B------:R0:W-:Y:S04]  /*0260*/  STG.E desc[UR12][R8.64+-0x10], R15 ;  /* 0xfffff00f08007986 */ /* 0x0001e8000c10190c */
[----:B------:R-:W2:Y:S04]  /*0270*/  LDG.E R14, desc[UR12][R6.64+-0x10] ;  /* 0xfffff00c060e7981 */ /* 0x000ea8000c1e1900 */
[----:B------:R-:W2:Y:S02]  /*0280*/  LDG.E R17, desc[UR12][R10.64] ;  /* 0x0000000c0a117981 */ /* 0x000ea4000c1e1900 */
[----:B--2---:R-:W-:-:S05]  /*0290*/  IMAD.IADD R17, R17, 0x1, -R14 ;  /* 0x0000000111117824 */ /* 0x004fca00078e0a0e */
[----:B------:R1:W-:Y:S04]  /*02a0*/  STG.E desc[UR12][R10.64], R17 ;  /* 0x000000110a007986 */ /* 0x0003e8000c10190c */
[----:B------:R-:W2:Y:S04]  /*02b0*/  LDG.E R14, desc[UR12][R6.64+-0xc] ;  /* 0xfffff40c060e7981 */ /* 0x000ea8000c1e1900 */
[----:B------:R-:W2:Y:S02]  /*02c0*/  LDG.E R19, desc[UR12][R8.64+-0xc] ;  /* 0xfffff40c08137981 */ /* 0x000ea4000c1e1900 */
[----:B--2---:R-:W-:-:S05]  /*02d0*/  IADD3 R19, PT, PT, R14, R19, RZ ;  /* 0x000000130e137210 */ /* 0x004fca0007ffe0ff */
[----:B------:R2:W-:Y:S04]  /*02e0*/  STG.E desc[UR12][R8.64+-0xc], R19 ;  /* 0xfffff41308007986 */ /* 0x0005e8000c10190c */
[----:B------:R-:W3:Y:S04]  /*02f0*/  LDG.E R14, desc[UR12][R6.64+-0xc] ;  /* 0xfffff40c060e7981 */ /* 0x000ee8000c1e1900 */
[----:B------:R-:W3:Y:S02]  /*0300*/  LDG.E R21, desc[UR12][R10.64+0x4] ;  /* 0x0000040c0a157981 */ /* 0x000ee4000c1e1900 */
[----:B---3--:R-:W-:-:S05]  /*0310*/  IMAD.IADD R21, R21, 0x1, -R14 ;  /* 0x0000000115157824 */ /* 0x008fca00078e0a0e */
[----:B------:R3:W-:Y:S04]  /*0320*/  STG.E desc[UR12][R10.64+0x4], R21 ;  /* 0x000004150a007986 */ /* 0x0007e8000c10190c */
[----:B------:R-:W4:Y:S04]  /*0330*/  LDG.E R14, desc[UR12][R6.64+-0x8] ;  /* 0xfffff80c060e7981 */ /* 0x000f28000c1e1900 */
[----:B0-----:R-:W4:Y:S02]  /*0340*/  LDG.E R15, desc[UR12][R8.64+-0x8] ;  /* 0xfffff80c080f7981 */ /* 0x001f24000c1e1900 */
[----:B----4-:R-:W-:-:S05]  /*0350*/  IADD3 R15, PT, PT, R14, R15, RZ ;  /* 0x0000000f0e0f7210 */ /* 0x010fca0007ffe0ff */
[----:B------:R0:W-:Y:S04]  /*0360*/  STG.E desc[UR12][R8.64+-0x8], R15 ;  /* 0xfffff80f08007986 */ /* 0x0001e8000c10190c */
[----:B------:R-:W4:Y:S04]  /*0370*/  LDG.E R14, desc[UR12][R6.64+-0x8] ;  /* 0xfffff80c060e7981 */ /* 0x000f28000c1e1900 */
[----:B-1----:R-:W4:Y:S02]  /*0380*/  LDG.E R17, desc[UR12][R10.64+0x8] ;  /* 0x0000080c0a117981 */ /* 0x002f24000c1e1900 */
[----:B----4-:R-:W-:-:S05]  /*0390*/  IMAD.IADD R17, R17, 0x1, -R14 ;  /* 0x0000000111117824 */ /* 0x010fca00078e0a0e */
[----:B------:R1:W-:Y:S04]  /*03a0*/  STG.E desc[UR12][R10.64+0x8], R17 ;  /* 0x000008110a007986 */ /* 0x0003e8000c10190c */
[----:B------:R-:W4:Y:S04]  /*03b0*/  LDG.E R14, desc[UR12][R6.64+-0x4] ;  /* 0xfffffc0c060e7981 */ /* 0x000f28000c1e1900 */
[----:B--2---:R-:W4:Y:S02]  /*03c0*/  LDG.E R19, desc[UR12][R8.64+-0x4] ;  /* 0xfffffc0c08137981 */ /* 0x004f24000c1e1900 */
[----:B----4-:R-:W-:-:S05]  /*03d0*/  IADD3 R19, PT, PT, R14, R19, RZ ;  /* 0x000000130e137210 */ /* 0x010fca0007ffe0ff */
[----:B------:R2:W-:Y:S04]  /*03e0*/  STG.E desc[UR12][R8.64+-0x4], R19 ;  /* 0xfffffc1308007986 */ /* 0x0005e8000c10190c */
[----:B------:R-:W4:Y:S04]  /*03f0*/  LDG.E R14, desc[UR12][R6.64+-0x4] ;  /* 0xfffffc0c060e7981 */ /* 0x000f28000c1e1900 */
[----:B---3--:R-:W4:Y:S02]  /*0400*/  LDG.E R21, desc[UR12][R10.64+0xc] ;  /* 0x00000c0c0a157981 */ /* 0x008f24000c1e1900 */
[----:B----4-:R-:W-:-:S05]  /*0410*/  IMAD.IADD R21, R21, 0x1, -R14 ;  /* 0x0000000115157824 */ /* 0x010fca00078e0a0e */
        /* <DEDUP_REMOVED lines=26> */
[----:B--2---:R-:W4:Y:S01]  /*05c0*/  LDG.E R19, desc[UR12][R8.64+0xc] ;  /* 0x00000c0c08137981 */ /* 0x004f22000c1e1900 */
[----:B------:R-:W-:Y:S02]  /*05d0*/  IADD3 R12, PT, PT, R12, 0x8, RZ ;  /* 0x000000080c0c7810 */ /* 0x000fe40007ffe0ff */
[----:B----4-:R-:W-:-:S05]  /*05e0*/  IADD3 R19, PT, PT, R14, R19, RZ ;  /* 0x000000130e137210 */ /* 0x010fca0007ffe0ff */
[----:B------:R1:W-:Y:S04]  /*05f0*/  STG.E desc[UR12][R8.64+0xc], R19 ;  /* 0x00000c1308007986 */ /* 0x0003e8000c10190c */
[----:B------:R-:W2:Y:S04]  /*0600*/  LDG.E R14, desc[UR12][R6.64+0xc] ;  /* 0x00000c0c060e7981 */ /* 0x000ea8000c1e1900 */
[----:B---3--:R-:W2:Y:S01]  /*0610*/  LDG.E R21, desc[UR12][R10.64+0x1c] ;  /* 0x00001c0c0a157981 */ /* 0x008ea2000c1e1900 */
[----:B------:R-:W-:Y:S02]  /*0620*/  ISETP.NE.AND P1, PT, R12, RZ, PT ;  /* 0x000000ff0c00720c */ /* 0x000fe40003f25270 */
[----:B------:R-:W-:Y:S01]  /*0630*/  IADD3 R13, PT, PT, R13, 0x8, RZ ;  /* 0x000000080d0d7810 */ /* 0x000fe20007ffe0ff */
[----:B--2---:R-:W-:Y:S01]  /*0640*/  IMAD.IADD R21, R21, 0x1, -R14 ;  /* 0x0000000115157824 */ /* 0x004fe200078e0a0e */
[----:B------:R-:W-:-:S04]  /*0650*/  IADD3 R14, P2, PT, R6, 0x20, RZ ;  /* 0x00000020060e7810 */ /* 0x000fc80007f5e0ff */
[----:B------:R1:W-:Y:S01]  /*0660*/  STG.E desc[UR12][R10.64+0x1c], R21 ;  /* 0x00001c150a007986 */ /* 0x0003e2000c10190c */
[----:B0-----:R-:W-:-:S04]  /*0670*/  IMAD.X R15, RZ, RZ, R7, P2 ;  /* 0x000000ffff0f7224 */ /* 0x001fc800010e0607 */
[----:B------:R-:W-:Y:S05]  /*0680*/  @P1 BRA `(.L_x_1) ;  /* 0xfffffff800d01947 */ /* 0x000fea000383ffff */
.L_x_0:
[----:B------:R-:W-:Y:S05]  /*0690*/  @!P0 EXIT ;  /* 0x000000000000894d */ /* 0x000fea0003800000 */
[----:B------:R-:W-:Y:S02]  /*06a0*/  ISETP.GE.U32.AND P0, PT, R16, 0x4, PT ;  /* 0x000000041000780c */ /* 0x000fe40003f06070 */
[----:B------:R-:W-:-:S04]  /*06b0*/  LOP3.LUT R12, R0, 0x3, RZ, 0xc0, !PT ;  /* 0x00000003000c7812 */ /* 0x000fc800078ec0ff */
[----:B------:R-:W-:-:S07]  /*06c0*/  ISETP.NE.AND P1, PT, R12, RZ, PT ;  /* 0x000000ff0c00720c */ /* 0x000fce0003f25270 */
[----:B------:R-:W-:Y:S06]  /*06d0*/  @!P0 BRA `(.L_x_2) ;  /* 0x00000000009c8947 */ /* 0x000fec0003800000 */
[----:B------:R-:W0:Y:S01]  /*06e0*/  LDC.64 R4, c[0x0][0x388] ;  /* 0x0000e200ff047b82 */ /* 0x000e220000000a00 */
[----:B-1----:R-:W-:-:S07]  /*06f0*/  IMAD.IADD R9, R2, 0x1, R3 ;  /* 0x0000000102097824 */ /* 0x002fce00078e0203 */
[----:B------:R-:W1:Y:S01]  /*0700*/  LDC.64 R6, c[0x0][0x380] ;  /* 0x0000e000ff067b82 */ /* 0x000e620000000a00 */
[----:B0-----:R-:W-:-:S05]  /*0710*/  IMAD.WIDE R4, R9, 0x4, R4 ;  /* 0x0000000409047825 */ /* 0x001fca00078e0204 */
[----:B------:R-:W2:Y:S01]  /*0720*/  LDG.E R9, desc[UR12][R4.64] ;  /* 0x0000000c04097981 */ /* 0x000ea2000c1e1900 */
[----:B-1----:R-:W-:-:S05]  /*0730*/  IMAD.WIDE.U32 R6, R3, 0x4, R6 ;  /* 0x0000000403067825 */ /* 0x002fca00078e0006 */
[----:B------:R-:W2:Y:S02]  /*0740*/  LDG.E R8, desc[UR12][R6.64] ;  /* 0x0000000c06087981 */ /* 0x000ea4000c1e1900 */
[----:B--2---:R-:W-:Y:S01]  /*0750*/  IADD3 R11, PT, PT, R8, R9, RZ ;  /* 0x00000009080b7210 */ /* 0x004fe20007ffe0ff */
[----:B------:R-:W-:-:S04]  /*0760*/  IMAD.WIDE.U32 R8, R0, 0x4, R4 ;  /* 0x0000000400087825 */ /* 0x000fc800078e0004 */
        /* <DEDUP_REMOVED lines=25> */
[----:B------:R-:W2:Y:S04]  /*0900*/  LDG.E R10, desc[UR12][R6.64+0xc] ;  /* 0x00000c0c060a7981 */ /* 0x000ea8000c1e1900 */
[----:B---3--:R-:W2:Y:S01]  /*0910*/  LDG.E R17, desc[UR12][R8.64+0xc] ;  /* 0x00000c0c08117981 */ /* 0x008ea2000c1e1900 */
[----:B------:R-:W-:Y:S01]  /*0920*/  IADD3 R3, PT, PT, R3, 0x4, RZ ;  /* 0x0000000403037810 */ /* 0x000fe20007ffe0ff */
[----:B--2---:R-:W-:-:S05]  /*0930*/  IMAD.IADD R17, R17, 0x1, -R10 ;  /* 0x0000000111117824 */ /* 0x004fca00078e0a0a */
[----:B------:R0:W-:Y:S02]  /*0940*/  STG.E desc[UR12][R8.64+0xc], R17 ;  /* 0x00000c1108007986 */ /* 0x0001e4000c10190c */
.L_x_2:
[----:B------:R-:W-:Y:S05]  /*0950*/  @!P1 EXIT ;  /* 0x000000000000994d */ /* 0x000fea0003800000 */
[----:B------:R-:W-:Y:S02]  /*0960*/  ISETP.NE.AND P0, PT, R12, 0x1, PT ;  /* 0x000000010c00780c */ /* 0x000fe40003f05270 */
[----:B0-----:R-:W-:-:S04]  /*0970*/  LOP3.LUT R4, R0, 0x1, RZ, 0xc0, !PT ;  /* 0x0000000100047812 */ /* 0x001fc800078ec0ff */
[----:B------:R-:W-:-:S07]  /*0980*/  ISETP.NE.U32.AND P1, PT, R4, 0x1, PT ;  /* 0x000000010400780c */ /* 0x000fce0003f25070 */
        /* <DEDUP_REMOVED lines=19> */
[----:B------:R-:W2:Y:S04]  /*0ac0*/  LDG.E R10, desc[UR12][R6.64+0x4] ;  /* 0x0000040c060a7981 */ /* 0x000ea8000c1e1900 */
[----:B------:R-:W2:Y:S01]  /*0ad0*/  LDG.E R17, desc[UR12][R8.64+0x4] ;  /* 0x0000040c08117981 */ /* 0x000ea2000c1e1900 */
[----:B------:R-:W-:Y:S01]  /*0ae0*/  IADD3 R3, PT, PT, R3, 0x2, RZ ;  /* 0x0000000203037810 */ /* 0x000fe20007ffe0ff */
[----:B--2---:R-:W-:-:S05]  /*0af0*/  IMAD.IADD R17, R17, 0x1, -R10 ;  /* 0x0000000111117824 */ /* 0x004fca00078e0a0a */
[----:B------:R0:W-:Y:S02]  /*0b00*/  STG.E desc[UR12][R8.64+0x4], R17 ;  /* 0x0000041108007986 */ /* 0x0001e4000c10190c */
.L_x_3:
[----:B------:R-:W-:Y:S05]  /*0b10*/  @P1 EXIT ;  /* 0x000000000000194d */ /* 0x000fea0003800000 */
[----:B0-----:R-:W0:Y:S01]  /*0b20*/  LDC.64 R4, c[0x0][0x380] ;  /* 0x0000e000ff047b82 */ /* 0x001e220000000a00 */
[----:B-1----:R-:W-:-:S07]  /*0b30*/  IMAD.IADD R9, R2, 0x1, R3 ;  /* 0x0000000102097824 */ /* 0x002fce00078e0203 */
[----:B------:R-:W1:Y:S01]  /*0b40*/  LDC.64 R6, c[0x0][0x388] ;  /* 0x0000e200ff067b82 */ /* 0x000e620000000a00 */
[----:B0-----:R-:W-:-:S04]  /*0b50*/  IMAD.WIDE.U32 R2, R3, 0x4, R4 ;  /* 0x0000000403027825 */ /* 0x001fc800078e0004 */
[----:B-1----:R-:W-:Y:S02]  /*0b60*/  IMAD.WIDE R4, R9, 0x4, R6 ;  /* 0x0000000409047825 */ /* 0x002fe400078e0206 */
[----:B------:R-:W2:Y:S04]  /*0b70*/  LDG.E R6, desc[UR12][R2.64] ;  /* 0x0000000c02067981 */ /* 0x000ea8000c1e1900 */
[----:B------:R-:W2:Y:S02]  /*0b80*/  LDG.E R7, desc[UR12][R4.64] ;  /* 0x0000000c04077981 */ /* 0x000ea4000c1e1900 */
[----:B--2---:R-:W-:Y:S01]  /*0b90*/  IADD3 R9, PT, PT, R6, R7, RZ ;  /* 0x0000000706097210 */ /* 0x004fe20007ffe0ff */
[----:B------:R-:W-:-:S04]  /*0ba0*/  IMAD.WIDE.U32 R6, R0, 0x4, R4 ;  /* 0x0000000400067825 */ /* 0x000fc800078e0004 */
[----:B------:R-:W-:Y:S04]  /*0bb0*/  STG.E desc[UR12][R4.64], R9 ;  /* 0x0000000904007986 */ /* 0x000fe8000c10190c */
[----:B------:R-:W2:Y:S04]  /*0bc0*/  LDG.E R0, desc[UR12][R2.64] ;  /* 0x0000000c02007981 */ /* 0x000ea8000c1e1900 */
[----:B------:R-:W2:Y:S02]  /*0bd0*/  LDG.E R11, desc[UR12][R6.64] ;  /* 0x0000000c060b7981 */ /* 0x000ea4000c1e1900 */
[----:B--2---:R-:W-:-:S05]  /*0be0*/  IADD3 R11, PT, PT, -R0, R11, RZ ;  /* 0x0000000b000b7210 */ /* 0x004fca0007ffe1ff */
[----:B------:R-:W-:Y:S01]  /*0bf0*/  STG.E desc[UR12][R6.64], R11 ;  /* 0x0000000b06007986 */ /* 0x000fe2000c10190c */
[----:B------:R-:W-:Y:S05]  /*0c00*/  EXIT ;  /* 0x000000000000794d */ /* 0x000fea0003800000 */
.L_x_4:
[----:B------:R-:W-:-:S00]  /*0c10*/  BRA `(.L_x_4) ;  /* 0xfffffffc00fc7947 */ /* 0x000fc0000383ffff */
[----:B------:R-:W-:-:S00]  /*0c20*/  NOP ;  /* 0x0000000000007918 */ /* 0x000fc00000000000 */
        /* <DEDUP_REMOVED lines=13> */
.L_x_5:


//--------------------- .nv.shared.reserved.0     --------------------------
	.section	.nv.shared.reserved.0,"aw",@nobits
	.weak		__nv_reservedSMEM_offset_0_alias
	.size		__nv_reservedSMEM_offset_0_alias, 0, 64
	.other		__nv_reservedSMEM_offset_0_alias,@"STO_CUDA_RESERVED_SHARED STV_DEFAULT"
__nv_reservedSMEM_offset_0_alias:
	.zero		0
	.zero		64


//--------------------- .nv.constant0._Z12addSubArray1PiS_ii --------------------------
	.section	.nv.constant0._Z12addSubArray1PiS_ii,"a",@progbits
	.sectionflags	@""
	.align	4
.nv.constant0._Z12addSubArray1PiS_ii:
	.zero		920


//--------------------- SYMBOLS --------------------------

	.type		.nv.reservedSmem.offset0,@object
	.size		.nv.reservedSmem.offset0,0x4
